//
// Generated by NVIDIA NVVM Compiler
//
// Compiler Build ID: CL-36424714
// Cuda compilation tools, release 13.0, V13.0.88
// Based on NVVM 20.0.0
//

.version 9.0
.target sm_100
.address_size 64

	// .globl	_Z10dotProductPdS_S_i
// _ZZ10dotProductPdS_S_iE4temp has been demoted

.visible .entry _Z10dotProductPdS_S_i(
	.param .u64 .ptr .align 1 _Z10dotProductPdS_S_i_param_0,
	.param .u64 .ptr .align 1 _Z10dotProductPdS_S_i_param_1,
	.param .u64 .ptr .align 1 _Z10dotProductPdS_S_i_param_2,
	.param .u32 _Z10dotProductPdS_S_i_param_3
)
{
	.reg .pred 	%p<7>;
	.reg .b32 	%r<19>;
	.reg .b64 	%rd<12>;
	.reg .b64 	%fd<14>;
	// demoted variable
	.shared .align 8 .b8 _ZZ10dotProductPdS_S_iE4temp[4096];
	ld.param.u64 	%rd3, [_Z10dotProductPdS_S_i_param_0];
	ld.param.u64 	%rd4, [_Z10dotProductPdS_S_i_param_1];
	ld.param.u64 	%rd5, [_Z10dotProductPdS_S_i_param_2];
	ld.param.u32 	%r11, [_Z10dotProductPdS_S_i_param_3];
	mov.u32 	%r1, %ctaid.x;
	mov.u32 	%r18, %ntid.x;
	mov.u32 	%r3, %tid.x;
	mad.lo.s32 	%r17, %r1, %r18, %r3;
	setp.ge.s32 	%p1, %r17, %r11;
	mov.f64 	%fd13, 0d0000000000000000;
	@%p1 bra 	$L__BB0_3;
	mov.u32 	%r12, %nctaid.x;
	mul.lo.s32 	%r5, %r18, %r12;
	cvta.to.global.u64 	%rd1, %rd3;
	cvta.to.global.u64 	%rd2, %rd4;
	mov.f64 	%fd13, 0d0000000000000000;
$L__BB0_2:
	mul.wide.s32 	%rd6, %r17, 8;
	add.s64 	%rd7, %rd1, %rd6;
	ld.global.f64 	%fd6, [%rd7];
	add.s64 	%rd8, %rd2, %rd6;
	ld.global.f64 	%fd7, [%rd8];
	fma.rn.f64 	%fd13, %fd6, %fd7, %fd13;
	add.s32 	%r17, %r17, %r5;
	setp.lt.s32 	%p2, %r17, %r11;
	@%p2 bra 	$L__BB0_2;
$L__BB0_3:
	shl.b32 	%r13, %r3, 3;
	mov.u32 	%r14, _ZZ10dotProductPdS_S_iE4temp;
	add.s32 	%r8, %r14, %r13;
	st.shared.f64 	[%r8], %fd13;
	bar.sync 	0;
	setp.lt.u32 	%p3, %r18, 2;
	@%p3 bra 	$L__BB0_7;
$L__BB0_4:
	shr.u32 	%r10, %r18, 1;
	setp.ge.u32 	%p4, %r3, %r10;
	@%p4 bra 	$L__BB0_6;
	shl.b32 	%r15, %r10, 3;
	add.s32 	%r16, %r8, %r15;
	ld.shared.f64 	%fd8, [%r16];
	ld.shared.f64 	%fd9, [%r8];
	add.f64 	%fd10, %fd8, %fd9;
	st.shared.f64 	[%r8], %fd10;
$L__BB0_6:
	bar.sync 	0;
	setp.gt.u32 	%p5, %r18, 3;
	mov.u32 	%r18, %r10;
	@%p5 bra 	$L__BB0_4;
$L__BB0_7:
	setp.ne.s32 	%p6, %r3, 0;
	@%p6 bra 	$L__BB0_9;
	ld.shared.f64 	%fd11, [_ZZ10dotProductPdS_S_iE4temp];
	cvta.to.global.u64 	%rd9, %rd5;
	mul.wide.u32 	%rd10, %r1, 8;
	add.s64 	%rd11, %rd9, %rd10;
	st.global.f64 	[%rd11], %fd11;
$L__BB0_9:
	ret;

}


// ===== COMPILED SASS (sm_100) =====

	.target	sm_100

	.elftype	@"ET_EXEC"


//--------------------- .note.nv.tkinfo           --------------------------
	.section	.note.nv.tkinfo,"",@"SHT_NOTE"
	.sectionflags	@"SHF_NOTE_NV_TKINFO"
	.tkinfo
        /*0018*/ 	.word	0x00000002
        /*0030*/ 	.string	""
        /*0030*/ 	.string	"ptxas"
        /*0030*/ 	.string	"Cuda compilation tools, release 13.0, V13.0.88"
        /*0030*/ 	.string	"Build cuda_13.0.r13.0/compiler.36424714_0"
        /*0030*/ 	.string	"-arch sm_100 -m 64 "



//--------------------- .note.nv.cuinfo           --------------------------
	.section	.note.nv.cuinfo,"",@"SHT_NOTE"
	.sectionflags	@"SHF_NOTE_NV_CUINFO"
        /*0018*/ 	.short	0x0002
        /*001a*/ 	.short	0x0064
        /*001c*/ 	.short	0x0082
	.zero		2


//--------------------- .nv.info                  --------------------------
	.section	.nv.info,"",@"SHT_CUDA_INFO"
	.align	4


	//----- nvinfo : EIATTR_REGCOUNT
	.align		4
        /*0000*/ 	.byte	0x04, 0x2f
        /*0002*/ 	.short	(.L_1 - .L_0)
	.align		4
.L_0:
        /*0004*/ 	.word	index@(_Z10dotProductPdS_S_i)
        /*0008*/ 	.word	0x00000012


	//----- nvinfo : EIATTR_FRAME_SIZE
	.align		4
.L_1:
        /*000c*/ 	.byte	0x04, 0x11
        /*000e*/ 	.short	(.L_3 - .L_2)
	.align		4
.L_2:
        /*0010*/ 	.word	index@(_Z10dotProductPdS_S_i)
        /*0014*/ 	.word	0x00000000


	//----- nvinfo : EIATTR_MIN_STACK_SIZE
	.align		4
.L_3:
        /*0018*/ 	.byte	0x04, 0x12
        /*001a*/ 	.short	(.L_5 - .L_4)
	.align		4
.L_4:
        /*001c*/ 	.word	index@(_Z10dotProductPdS_S_i)
        /*0020*/ 	.word	0x00000000
.L_5:


//--------------------- .nv.compat                --------------------------
	.section	.nv.compat,"",@"SHT_CUDA_COMPAT_INFO"
	.align	4
        /*0000*/ 	.byte	0x02, 0x09, 0x00, 0x00, 0x02, 0x02, 0x01, 0x00, 0x02, 0x05, 0x05, 0x00, 0x03, 0x07, 0x01, 0x01
        /*0010*/ 	.byte	0x02, 0x03, 0x00, 0x00, 0x02, 0x06, 0x01, 0x00, 0x04, 0x0b, 0x08, 0x00, 0x01, 0x00, 0x00, 0x00
        /*0020*/ 	.byte	0x00, 0x00, 0x00, 0x00


//--------------------- .nv.info._Z10dotProductPdS_S_i --------------------------
	.section	.nv.info._Z10dotProductPdS_S_i,"",@"SHT_CUDA_INFO"
	.sectionflags	@""
	.align	4


	//----- nvinfo : EIATTR_CUDA_API_VERSION
	.align		4
        /*0000*/ 	.byte	0x04, 0x37
        /*0002*/ 	.short	(.L_7 - .L_6)
.L_6:
        /*0004*/ 	.word	0x00000082


	//----- nvinfo : EIATTR_KPARAM_INFO
	.align		4
.L_7:
        /*0008*/ 	.byte	0x04, 0x17
        /*000a*/ 	.short	(.L_9 - .L_8)
.L_8:
        /*000c*/ 	.word	0x00000000
        /*0010*/ 	.short	0x0003
        /*0012*/ 	.short	0x0018
        /*0014*/ 	.byte	0x00, 0xf0, 0x11, 0x00


	//----- nvinfo : EIATTR_KPARAM_INFO
	.align		4
.L_9:
        /*0018*/ 	.byte	0x04, 0x17
        /*001a*/ 	.short	(.L_11 - .L_10)
.L_10:
        /*001c*/ 	.word	0x00000000
        /*0020*/ 	.short	0x0002
        /*0022*/ 	.short	0x0010
        /*0024*/ 	.byte	0x00, 0xf5, 0x21, 0x00


	//----- nvinfo : EIATTR_KPARAM_INFO
	.align		4
.L_11:
        /*0028*/ 	.byte	0x04, 0x17
        /*002a*/ 	.short	(.L_13 - .L_12)
.L_12:
        /*002c*/ 	.word	0x00000000
        /*0030*/ 	.short	0x0001
        /*0032*/ 	.short	0x0008
        /*0034*/ 	.byte	0x00, 0xf5, 0x21, 0x00


	//----- nvinfo : EIATTR_KPARAM_INFO
	.align		4
.L_13:
        /*0038*/ 	.byte	0x04, 0x17
        /*003a*/ 	.short	(.L_15 - .L_14)
.L_14:
        /*003c*/ 	.word	0x00000000
        /*0040*/ 	.short	0x0000
        /*0042*/ 	.short	0x0000
        /*0044*/ 	.byte	0x00, 0xf5, 0x21, 0x00


	//----- nvinfo : EIATTR_SPARSE_MMA_MASK
	.align		4
.L_15:
        /*0048*/ 	.byte	0x03, 0x50
        /*004a*/ 	.short	0x0000


	//----- nvinfo : EIATTR_MAXREG_COUNT
	.align		4
        /*004c*/ 	.byte	0x03, 0x1b
        /*004e*/ 	.short	0x00ff


	//----- nvinfo : EIATTR_NUM_BARRIERS
	.align		4
        /*0050*/ 	.byte	0x02, 0x4c
        /*0052*/ 	.byte	0x01
	.zero		1


	//----- nvinfo : EIATTR_MERCURY_ISA_VERSION
	.align		4
        /*0054*/ 	.byte	0x03, 0x5f
        /*0056*/ 	.short	0x0101


	//----- nvinfo : EIATTR_VRC_CTA_INIT_COUNT
	.align		4
        /*0058*/ 	.byte	0x02, 0x4a
	.zero		1
	.zero		1


	//----- nvinfo : EIATTR_EXIT_INSTR_OFFSETS
	.align		4
        /*005c*/ 	.byte	0x04, 0x1c
        /*005e*/ 	.short	(.L_17 - .L_16)


	//   ....[0]....
.L_16:
        /*0060*/ 	.word	0x000002f0


	//   ....[1]....
        /*0064*/ 	.word	0x00000370


	//----- nvinfo : EIATTR_CRS_STACK_SIZE
	.align		4
.L_17:
        /*0068*/ 	.byte	0x04, 0x1e
        /*006a*/ 	.short	(.L_19 - .L_18)
.L_18:
        /*006c*/ 	.word	0x00000000


	//----- nvinfo : EIATTR_CBANK_PARAM_SIZE
	.align		4
.L_19:
        /*0070*/ 	.byte	0x03, 0x19
        /*0072*/ 	.short	0x001c


	//----- nvinfo : EIATTR_PARAM_CBANK
	.align		4
        /*0074*/ 	.byte	0x04, 0x0a
        /*0076*/ 	.short	(.L_21 - .L_20)
	.align		4
.L_20:
        /*0078*/ 	.word	index@(.nv.constant0._Z10dotProductPdS_S_i)
        /*007c*/ 	.short	0x0380
        /*007e*/ 	.short	0x001c


	//----- nvinfo : EIATTR_SW_WAR
	.align		4
.L_21:
        /*0080*/ 	.byte	0x04, 0x36
        /*0082*/ 	.short	(.L_23 - .L_22)
.L_22:
        /*0084*/ 	.word	0x00000008
.L_23:


//--------------------- .nv.callgraph             --------------------------
	.section	.nv.callgraph,"",@"SHT_CUDA_CALLGRAPH"
	.align	4
	.sectionentsize	8
	.align		4
        /*0000*/ 	.word	0x00000000
	.align		4
        /*0004*/ 	.word	0xffffffff
	.align		4
        /*0008*/ 	.word	0x00000000
	.align		4
        /*000c*/ 	.word	0xfffffffe
	.align		4
        /*0010*/ 	.word	0x00000000
	.align		4
        /*0014*/ 	.word	0xfffffffd
	.align		4
        /*0018*/ 	.word	0x00000000
	.align		4
        /*001c*/ 	.word	0xfffffffc


//--------------------- .text._Z10dotProductPdS_S_i --------------------------
	.section	.text._Z10dotProductPdS_S_i,"ax",@progbits
	.align	128
        .global         _Z10dotProductPdS_S_i
        .type           _Z10dotProductPdS_S_i,@function
        .size           _Z10dotProductPdS_S_i,(.L_x_6 - _Z10dotProductPdS_S_i)
        .other          _Z10dotProductPdS_S_i,@"STO_CUDA_ENTRY STV_DEFAULT"
_Z10dotProductPdS_S_i:
.text._Z10dotProductPdS_S_i:
[----:B------:R-:W-:Y:S01]  /*0000*/  LDC R1, c[0x0][0x37c] ;  /* 0x0000df00ff017b82 */ /* 0x000fe20000000800 */
[----:B------:R-:W0:Y:S01]  /*0010*/  S2R R0, SR_CTAID.X ;  /* 0x0000000000007919 */ /* 0x000e220000002500 */
[----:B------:R-:W1:Y:S01]  /*0020*/  LDCU UR4, c[0x0][0x360] ;  /* 0x00006c00ff0477ac */ /* 0x000e620008000800 */
[----:B------:R-:W-:Y:S01]  /*0030*/  BSSY.RECONVERGENT B0, `(.L_x_0) ;  /* 0x0000017000007945 */ /* 0x000fe20003800200 */
[----:B------:R-:W-:Y:S01]  /*0040*/  CS2R R2, SRZ ;  /* 0x0000000000027805 */ /* 0x000fe2000001ff00 */
[----:B------:R-:W0:Y:S01]  /*0050*/  S2R R15, SR_TID.X ;  /* 0x00000000000f7919 */ /* 0x000e220000002100 */
[----:B------:R-:W2:Y:S01]  /*0060*/  LDCU UR5, c[0x0][0x398] ;  /* 0x00007300ff0577ac */ /* 0x000ea20008000800 */
[----:B------:R-:W3:Y:S01]  /*0070*/  LDCU.64 UR6, c[0x0][0x358] ;  /* 0x00006b00ff0677ac */ /* 0x000ee20008000a00 */
[----:B-1----:R-:W-:Y:S02]  /*0080*/  IMAD.U32 R12, RZ, RZ, UR4 ;  /* 0x00000004ff0c7e24 */ /* 0x002fe4000f8e00ff */
[----:B0-----:R-:W-:-:S05]  /*0090*/  IMAD R4, R0, UR4, R15 ;  /* 0x0000000400047c24 */ /* 0x001fca000f8e020f */
[----:B--2---:R-:W-:-:S13]  /*00a0*/  ISETP.GE.AND P0, PT, R4, UR5, PT ;  /* 0x0000000504007c0c */ /* 0x004fda000bf06270 */
[----:B---3--:R-:W-:Y:S05]  /*00b0*/  @P0 BRA `(.L_x_1) ;  /* 0x0000000000380947 */ /* 0x008fea0003800000 */
[----:B------:R-:W0:Y:S01]  /*00c0*/  LDC.64 R8, c[0x0][0x380] ;  /* 0x0000e000ff087b82 */ /* 0x000e220000000a00 */
[----:B------:R-:W1:Y:S01]  /*00d0*/  LDCU UR4, c[0x0][0x370] ;  /* 0x00006e00ff0477ac */ /* 0x000e620008000800 */
[----:B------:R-:W-:Y:S01]  /*00e0*/  IMAD.MOV.U32 R13, RZ, RZ, R4 ;  /* 0x000000ffff0d7224 */ /* 0x000fe200078e0004 */
[----:B------:R-:W-:-:S05]  /*00f0*/  CS2R R2, SRZ ;  /* 0x0000000000027805 */ /* 0x000fca000001ff00 */
[----:B------:R-:W2:Y:S01]  /*0100*/  LDC.64 R10, c[0x0][0x388] ;  /* 0x0000e200ff0a7b82 */ /* 0x000ea20000000a00 */
[----:B-1----:R-:W-:-:S07]  /*0110*/  IMAD R14, R12, UR4, RZ ;  /* 0x000000040c0e7c24 */ /* 0x002fce000f8e02ff */
.L_x_2:
[----:B0-----:R-:W-:-:S04]  /*0120*/  IMAD.WIDE R4, R13, 0x8, R8 ;  /* 0x000000080d047825 */ /* 0x001fc800078e0208 */
[----:B--2---:R-:W-:Y:S02]  /*0130*/  IMAD.WIDE R6, R13, 0x8, R10 ;  /* 0x000000080d067825 */ /* 0x004fe400078e020a */
[----:B------:R-:W2:Y:S04]  /*0140*/  LDG.E.64 R4, desc[UR6][R4.64] ;  /* 0x0000000604047981 */ /* 0x000ea8000c1e1b00 */
[----:B------:R-:W2:Y:S01]  /*0150*/  LDG.E.64 R6, desc[UR6][R6.64] ;  /* 0x0000000606067981 */ /* 0x000ea2000c1e1b00 */
[----:B------:R-:W-:-:S05]  /*0160*/  IMAD.IADD R13, R14, 0x1, R13 ;  /* 0x000000010e0d7824 */ /* 0x000fca00078e020d */
[----:B------:R-:W-:Y:S01]  /*0170*/  ISETP.GE.AND P0, PT, R13, UR5, PT ;  /* 0x000000050d007c0c */ /* 0x000fe2000bf06270 */
[----:B--2---:R-:W-:-:S12]  /*0180*/  DFMA R2, R4, R6, R2 ;  /* 0x000000060402722b */ /* 0x004fd80000000002 */
[----:B------:R-:W-:Y:S05]  /*0190*/  @!P0 BRA `(.L_x_2) ;  /* 0xfffffffc00e08947 */ /* 0x000fea000383ffff */
.L_x_1:
[----:B------:R-:W-:Y:S05]  /*01a0*/  BSYNC.RECONVERGENT B0 ;  /* 0x0000000000007941 */ /* 0x000fea0003800200 */
.L_x_0:
[----:B------:R-:W0:Y:S01]  /*01b0*/  S2UR UR5, SR_CgaCtaId ;  /* 0x00000000000579c3 */ /* 0x000e220000008800 */
[----:B------:R-:W-:Y:S01]  /*01c0*/  UMOV UR4, 0x400 ;  /* 0x0000040000047882 */ /* 0x000fe20000000000 */
[----:B------:R-:W-:Y:S02]  /*01d0*/  ISETP.GE.U32.AND P1, PT, R12, 0x2, PT ;  /* 0x000000020c00780c */ /* 0x000fe40003f26070 */
[----:B------:R-:W-:Y:S01]  /*01e0*/  ISETP.NE.AND P0, PT, R15, RZ, PT ;  /* 0x000000ff0f00720c */ /* 0x000fe20003f05270 */
[----:B0-----:R-:W-:-:S06]  /*01f0*/  ULEA UR4, UR5, UR4, 0x18 ;  /* 0x0000000405047291 */ /* 0x001fcc000f8ec0ff */
[----:B------:R-:W-:-:S05]  /*0200*/  LEA R7, R15, UR4, 0x3 ;  /* 0x000000040f077c11 */ /* 0x000fca000f8e18ff */
[----:B------:R0:W-:Y:S01]  /*0210*/  STS.64 [R7], R2 ;  /* 0x0000000207007388 */ /* 0x0001e20000000a00 */
[----:B------:R-:W-:Y:S06]  /*0220*/  BAR.SYNC.DEFER_BLOCKING 0x0 ;  /* 0x0000000000007b1d */ /* 0x000fec0000010000 */
[----:B------:R-:W-:Y:S05]  /*0230*/  @!P1 BRA `(.L_x_3) ;  /* 0x00000000002c9947 */ /* 0x000fea0003800000 */
.L_x_4:
[----:B------:R-:W-:-:S04]  /*0240*/  SHF.R.U32.HI R8, RZ, 0x1, R12 ;  /* 0x00000001ff087819 */ /* 0x000fc8000001160c */
[----:B------:R-:W-:-:S13]  /*0250*/  ISETP.GE.U32.AND P1, PT, R15, R8, PT ;  /* 0x000000080f00720c */ /* 0x000fda0003f26070 */
[----:B------:R-:W-:Y:S01]  /*0260*/  @!P1 IMAD R6, R8, 0x8, R7 ;  /* 0x0000000808069824 */ /* 0x000fe200078e0207 */
[----:B------:R-:W-:Y:S04]  /*0270*/  @!P1 LDS.64 R4, [R7] ;  /* 0x0000000007049984 */ /* 0x000fe80000000a00 */
[----:B0-----:R-:W0:Y:S02]  /*0280*/  @!P1 LDS.64 R2, [R6] ;  /* 0x0000000006029984 */ /* 0x001e240000000a00 */
[----:B0-----:R-:W-:-:S07]  /*0290*/  @!P1 DADD R2, R2, R4 ;  /* 0x0000000002029229 */ /* 0x001fce0000000004 */
[----:B------:R1:W-:Y:S01]  /*02a0*/  @!P1 STS.64 [R7], R2 ;  /* 0x0000000207009388 */ /* 0x0003e20000000a00 */
[----:B------:R-:W-:Y:S01]  /*02b0*/  BAR.SYNC.DEFER_BLOCKING 0x0 ;  /* 0x0000000000007b1d */ /* 0x000fe20000010000 */
[----:B------:R-:W-:Y:S01]  /*02c0*/  ISETP.GT.U32.AND P1, PT, R12, 0x3, PT ;  /* 0x000000030c00780c */ /* 0x000fe20003f24070 */
[----:B------:R-:W-:-:S12]  /*02d0*/  IMAD.MOV.U32 R12, RZ, RZ, R8 ;  /* 0x000000ffff0c7224 */ /* 0x000fd800078e0008 */
[----:B-1----:R-:W-:Y:S05]  /*02e0*/  @P1 BRA `(.L_x_4) ;  /* 0xfffffffc00d41947 */ /* 0x002fea000383ffff */
.L_x_3:
[----:B------:R-:W-:Y:S05]  /*02f0*/  @P0 EXIT ;  /* 0x000000000000094d */ /* 0x000fea0003800000 */
[----:B------:R-:W1:Y:S01]  /*0300*/  S2UR UR5, SR_CgaCtaId ;  /* 0x00000000000579c3 */ /* 0x000e620000008800 */
[----:B------:R-:W-:-:S07]  /*0310*/  UMOV UR4, 0x400 ;  /* 0x0000040000047882 */ /* 0x000fce0000000000 */
[----:B------:R-:W2:Y:S01]  /*0320*/  LDC.64 R4, c[0x0][0x390] ;  /* 0x0000e400ff047b82 */ /* 0x000ea20000000a00 */
[----:B-1----:R-:W-:Y:S01]  /*0330*/  ULEA UR4, UR5, UR4, 0x18 ;  /* 0x0000000405047291 */ /* 0x002fe2000f8ec0ff */
[----:B--2---:R-:W-:-:S08]  /*0340*/  IMAD.WIDE.U32 R4, R0, 0x8, R4 ;  /* 0x0000000800047825 */ /* 0x004fd000078e0004 */
[----:B0-----:R-:W0:Y:S04]  /*0350*/  LDS.64 R2, [UR4] ;  /* 0x00000004ff027984 */ /* 0x001e280008000a00 */
[----:B0-----:R-:W-:Y:S01]  /*0360*/  STG.E.64 desc[UR6][R4.64], R2 ;  /* 0x0000000204007986 */ /* 0x001fe2000c101b06 */
[----:B------:R-:W-:Y:S05]  /*0370*/  EXIT ;  /* 0x000000000000794d */ /* 0x000fea0003800000 */
.L_x_5:
[----:B------:R-:W-:-:S00]  /*0380*/  BRA `(.L_x_5) ;  /* 0xfffffffc00fc7947 */ /* 0x000fc0000383ffff */
[----:B------:R-:W-:-:S00]  /*0390*/  NOP ;  /* 0x0000000000007918 */ /* 0x000fc00000000000 */
        /* <DEDUP_REMOVED lines=14> */
.L_x_6:


//--------------------- .nv.shared._Z10dotProductPdS_S_i --------------------------
	.section	.nv.shared._Z10dotProductPdS_S_i,"aw",@nobits
	.sectionflags	@""
	.align	8
.nv.shared._Z10dotProductPdS_S_i:
	.zero		5120


//--------------------- .nv.shared.reserved.0     --------------------------
	.section	.nv.shared.reserved.0,"aw",@nobits
	.weak		__nv_reservedSMEM_offset_0_alias
	.size		__nv_reservedSMEM_offset_0_alias, 0, 64
	.other		__nv_reservedSMEM_offset_0_alias,@"STO_CUDA_RESERVED_SHARED STV_DEFAULT"
__nv_reservedSMEM_offset_0_alias:
	.zero		0
	.zero		64


//--------------------- .nv.constant0._Z10dotProductPdS_S_i --------------------------
	.section	.nv.constant0._Z10dotProductPdS_S_i,"a",@progbits
	.sectionflags	@""
	.align	4
.nv.constant0._Z10dotProductPdS_S_i:
	.zero		924


//--------------------- SYMBOLS --------------------------

	.type		.nv.reservedSmem.offset0,@object
	.size		.nv.reservedSmem.offset0,0x4
	.type		.nv.reservedSmem.cap,@object
	.size		.nv.reservedSmem.cap,0x4
